//
// Generated by NVIDIA NVVM Compiler
//
// Compiler Build ID: CL-36424714
// Cuda compilation tools, release 13.0, V13.0.88
// Based on NVVM 20.0.0
//

.version 9.0
.target sm_100
.address_size 64

	// .globl	_Z14convolution_1DiiPiS_S_

.visible .entry _Z14convolution_1DiiPiS_S_(
	.param .u32 _Z14convolution_1DiiPiS_S__param_0,
	.param .u32 _Z14convolution_1DiiPiS_S__param_1,
	.param .u64 .ptr .align 1 _Z14convolution_1DiiPiS_S__param_2,
	.param .u64 .ptr .align 1 _Z14convolution_1DiiPiS_S__param_3,
	.param .u64 .ptr .align 1 _Z14convolution_1DiiPiS_S__param_4
)
{
	.reg .pred 	%p<56>;
	.reg .b32 	%r<136>;
	.reg .b64 	%rd<47>;

	ld.param.u32 	%r65, [_Z14convolution_1DiiPiS_S__param_0];
	ld.param.u32 	%r66, [_Z14convolution_1DiiPiS_S__param_1];
	ld.param.u64 	%rd7, [_Z14convolution_1DiiPiS_S__param_2];
	ld.param.u64 	%rd8, [_Z14convolution_1DiiPiS_S__param_3];
	ld.param.u64 	%rd6, [_Z14convolution_1DiiPiS_S__param_4];
	cvta.to.global.u64 	%rd1, %rd8;
	cvta.to.global.u64 	%rd2, %rd7;
	mov.u32 	%r67, %ctaid.x;
	mov.u32 	%r68, %ntid.x;
	mov.u32 	%r69, %tid.x;
	mad.lo.s32 	%r1, %r67, %r68, %r69;
	setp.ge.s32 	%p1, %r1, %r65;
	@%p1 bra 	$L__BB0_43;
	shr.u32 	%r71, %r66, 31;
	add.s32 	%r72, %r66, %r71;
	shr.s32 	%r73, %r72, 1;
	sub.s32 	%r2, %r1, %r73;
	setp.lt.s32 	%p2, %r66, 1;
	mov.b32 	%r112, 0;
	@%p2 bra 	$L__BB0_42;
	and.b32  	%r3, %r66, 7;
	setp.lt.u32 	%p3, %r66, 8;
	mov.b32 	%r128, 0;
	mov.u32 	%r112, %r128;
	@%p3 bra 	$L__BB0_21;
	and.b32  	%r128, %r66, 2147483640;
	mov.b32 	%r110, 0;
	mov.u32 	%r112, %r110;
$L__BB0_4:
	.pragma "nounroll";
	add.s32 	%r7, %r2, %r110;
	setp.lt.s32 	%p4, %r7, 0;
	setp.ge.s32 	%p5, %r7, %r65;
	mul.wide.u32 	%rd9, %r110, 4;
	add.s64 	%rd3, %rd1, %rd9;
	or.pred  	%p6, %p4, %p5;
	@%p6 bra 	$L__BB0_6;
	mul.wide.u32 	%rd10, %r7, 4;
	add.s64 	%rd11, %rd2, %rd10;
	ld.global.u32 	%r77, [%rd11];
	ld.global.u32 	%r78, [%rd3];
	mad.lo.s32 	%r112, %r78, %r77, %r112;
$L__BB0_6:
	add.s32 	%r10, %r7, 1;
	setp.lt.s32 	%p7, %r10, 0;
	setp.ge.s32 	%p8, %r10, %r65;
	or.pred  	%p9, %p7, %p8;
	@%p9 bra 	$L__BB0_8;
	mul.wide.u32 	%rd12, %r10, 4;
	add.s64 	%rd13, %rd2, %rd12;
	ld.global.u32 	%r79, [%rd13];
	ld.global.u32 	%r80, [%rd3+4];
	mad.lo.s32 	%r112, %r80, %r79, %r112;
$L__BB0_8:
	add.s32 	%r13, %r7, 2;
	setp.lt.s32 	%p10, %r13, 0;
	setp.ge.s32 	%p11, %r13, %r65;
	or.pred  	%p12, %p10, %p11;
	@%p12 bra 	$L__BB0_10;
	mul.wide.u32 	%rd14, %r13, 4;
	add.s64 	%rd15, %rd2, %rd14;
	ld.global.u32 	%r81, [%rd15];
	ld.global.u32 	%r82, [%rd3+8];
	mad.lo.s32 	%r112, %r82, %r81, %r112;
$L__BB0_10:
	add.s32 	%r16, %r7, 3;
	setp.lt.s32 	%p13, %r16, 0;
	setp.ge.s32 	%p14, %r16, %r65;
	or.pred  	%p15, %p13, %p14;
	@%p15 bra 	$L__BB0_12;
	mul.wide.u32 	%rd16, %r16, 4;
	add.s64 	%rd17, %rd2, %rd16;
	ld.global.u32 	%r83, [%rd17];
	ld.global.u32 	%r84, [%rd3+12];
	mad.lo.s32 	%r112, %r84, %r83, %r112;
$L__BB0_12:
	add.s32 	%r19, %r7, 4;
	setp.lt.s32 	%p16, %r19, 0;
	setp.ge.s32 	%p17, %r19, %r65;
	or.pred  	%p18, %p16, %p17;
	@%p18 bra 	$L__BB0_14;
	mul.wide.u32 	%rd18, %r19, 4;
	add.s64 	%rd19, %rd2, %rd18;
	ld.global.u32 	%r85, [%rd19];
	ld.global.u32 	%r86, [%rd3+16];
	mad.lo.s32 	%r112, %r86, %r85, %r112;
$L__BB0_14:
	add.s32 	%r22, %r7, 5;
	setp.lt.s32 	%p19, %r22, 0;
	setp.ge.s32 	%p20, %r22, %r65;
	or.pred  	%p21, %p19, %p20;
	@%p21 bra 	$L__BB0_16;
	mul.wide.u32 	%rd20, %r22, 4;
	add.s64 	%rd21, %rd2, %rd20;
	ld.global.u32 	%r87, [%rd21];
	ld.global.u32 	%r88, [%rd3+20];
	mad.lo.s32 	%r112, %r88, %r87, %r112;
$L__BB0_16:
	add.s32 	%r25, %r7, 6;
	setp.lt.s32 	%p22, %r25, 0;
	setp.ge.s32 	%p23, %r25, %r65;
	or.pred  	%p24, %p22, %p23;
	@%p24 bra 	$L__BB0_18;
	mul.wide.u32 	%rd22, %r25, 4;
	add.s64 	%rd23, %rd2, %rd22;
	ld.global.u32 	%r89, [%rd23];
	ld.global.u32 	%r90, [%rd3+24];
	mad.lo.s32 	%r112, %r90, %r89, %r112;
$L__BB0_18:
	add.s32 	%r28, %r7, 7;
	setp.lt.s32 	%p25, %r28, 0;
	setp.ge.s32 	%p26, %r28, %r65;
	or.pred  	%p27, %p25, %p26;
	@%p27 bra 	$L__BB0_20;
	mul.wide.u32 	%rd24, %r28, 4;
	add.s64 	%rd25, %rd2, %rd24;
	ld.global.u32 	%r91, [%rd25];
	ld.global.u32 	%r92, [%rd3+28];
	mad.lo.s32 	%r112, %r92, %r91, %r112;
$L__BB0_20:
	add.s32 	%r110, %r110, 8;
	setp.ne.s32 	%p28, %r110, %r128;
	@%p28 bra 	$L__BB0_4;
$L__BB0_21:
	setp.eq.s32 	%p29, %r3, 0;
	@%p29 bra 	$L__BB0_42;
	and.b32  	%r35, %r66, 3;
	setp.lt.u32 	%p30, %r3, 4;
	@%p30 bra 	$L__BB0_32;
	add.s32 	%r36, %r2, %r128;
	setp.lt.s32 	%p31, %r36, 0;
	setp.ge.s32 	%p32, %r36, %r65;
	mul.wide.u32 	%rd26, %r128, 4;
	add.s64 	%rd4, %rd1, %rd26;
	or.pred  	%p33, %p31, %p32;
	@%p33 bra 	$L__BB0_25;
	mul.wide.u32 	%rd27, %r36, 4;
	add.s64 	%rd28, %rd2, %rd27;
	ld.global.u32 	%r94, [%rd28];
	ld.global.u32 	%r95, [%rd4];
	mad.lo.s32 	%r112, %r95, %r94, %r112;
$L__BB0_25:
	add.s32 	%r39, %r36, 1;
	setp.lt.s32 	%p34, %r39, 0;
	setp.ge.s32 	%p35, %r39, %r65;
	or.pred  	%p36, %p34, %p35;
	@%p36 bra 	$L__BB0_27;
	mul.wide.u32 	%rd29, %r39, 4;
	add.s64 	%rd30, %rd2, %rd29;
	ld.global.u32 	%r96, [%rd30];
	ld.global.u32 	%r97, [%rd4+4];
	mad.lo.s32 	%r112, %r97, %r96, %r112;
$L__BB0_27:
	add.s32 	%r42, %r36, 2;
	setp.lt.s32 	%p37, %r42, 0;
	setp.ge.s32 	%p38, %r42, %r65;
	or.pred  	%p39, %p37, %p38;
	@%p39 bra 	$L__BB0_29;
	mul.wide.u32 	%rd31, %r42, 4;
	add.s64 	%rd32, %rd2, %rd31;
	ld.global.u32 	%r98, [%rd32];
	ld.global.u32 	%r99, [%rd4+8];
	mad.lo.s32 	%r112, %r99, %r98, %r112;
$L__BB0_29:
	add.s32 	%r45, %r36, 3;
	setp.lt.s32 	%p40, %r45, 0;
	setp.ge.s32 	%p41, %r45, %r65;
	or.pred  	%p42, %p40, %p41;
	@%p42 bra 	$L__BB0_31;
	mul.wide.u32 	%rd33, %r45, 4;
	add.s64 	%rd34, %rd2, %rd33;
	ld.global.u32 	%r100, [%rd34];
	ld.global.u32 	%r101, [%rd4+12];
	mad.lo.s32 	%r112, %r101, %r100, %r112;
$L__BB0_31:
	add.s32 	%r128, %r128, 4;
$L__BB0_32:
	setp.eq.s32 	%p43, %r35, 0;
	@%p43 bra 	$L__BB0_42;
	setp.eq.s32 	%p44, %r35, 1;
	@%p44 bra 	$L__BB0_39;
	add.s32 	%r52, %r2, %r128;
	setp.lt.s32 	%p45, %r52, 0;
	setp.ge.s32 	%p46, %r52, %r65;
	mul.wide.u32 	%rd35, %r128, 4;
	add.s64 	%rd5, %rd1, %rd35;
	or.pred  	%p47, %p45, %p46;
	@%p47 bra 	$L__BB0_36;
	mul.wide.u32 	%rd36, %r52, 4;
	add.s64 	%rd37, %rd2, %rd36;
	ld.global.u32 	%r103, [%rd37];
	ld.global.u32 	%r104, [%rd5];
	mad.lo.s32 	%r112, %r104, %r103, %r112;
$L__BB0_36:
	add.s32 	%r55, %r52, 1;
	setp.lt.s32 	%p48, %r55, 0;
	setp.ge.s32 	%p49, %r55, %r65;
	or.pred  	%p50, %p48, %p49;
	@%p50 bra 	$L__BB0_38;
	mul.wide.u32 	%rd38, %r55, 4;
	add.s64 	%rd39, %rd2, %rd38;
	ld.global.u32 	%r105, [%rd39];
	ld.global.u32 	%r106, [%rd5+4];
	mad.lo.s32 	%r112, %r106, %r105, %r112;
$L__BB0_38:
	add.s32 	%r128, %r128, 2;
$L__BB0_39:
	and.b32  	%r107, %r66, 1;
	setp.eq.b32 	%p51, %r107, 1;
	not.pred 	%p52, %p51;
	@%p52 bra 	$L__BB0_42;
	add.s32 	%r62, %r2, %r128;
	setp.lt.s32 	%p53, %r62, 0;
	setp.ge.s32 	%p54, %r62, %r65;
	or.pred  	%p55, %p53, %p54;
	@%p55 bra 	$L__BB0_42;
	mul.wide.u32 	%rd40, %r62, 4;
	add.s64 	%rd41, %rd2, %rd40;
	ld.global.u32 	%r108, [%rd41];
	mul.wide.u32 	%rd42, %r128, 4;
	add.s64 	%rd43, %rd1, %rd42;
	ld.global.u32 	%r109, [%rd43];
	mad.lo.s32 	%r112, %r109, %r108, %r112;
$L__BB0_42:
	cvta.to.global.u64 	%rd44, %rd6;
	mul.wide.s32 	%rd45, %r1, 4;
	add.s64 	%rd46, %rd44, %rd45;
	st.global.u32 	[%rd46], %r112;
$L__BB0_43:
	ret;

}


// ===== COMPILED SASS (sm_100) =====

	.target	sm_100

	.elftype	@"ET_EXEC"


//--------------------- .note.nv.tkinfo           --------------------------
	.section	.note.nv.tkinfo,"",@"SHT_NOTE"
	.sectionflags	@"SHF_NOTE_NV_TKINFO"
	.tkinfo
        /*0018*/ 	.word	0x00000002
        /*0030*/ 	.string	""
        /*0030*/ 	.string	"ptxas"
        /*0030*/ 	.string	"Cuda compilation tools, release 13.0, V13.0.88"
        /*0030*/ 	.string	"Build cuda_13.0.r13.0/compiler.36424714_0"
        /*0030*/ 	.string	"-arch sm_100 -m 64 "



//--------------------- .note.nv.cuinfo           --------------------------
	.section	.note.nv.cuinfo,"",@"SHT_NOTE"
	.sectionflags	@"SHF_NOTE_NV_CUINFO"
        /*0018*/ 	.short	0x0002
        /*001a*/ 	.short	0x0064
        /*001c*/ 	.short	0x0082
	.zero		2


//--------------------- .nv.info                  --------------------------
	.section	.nv.info,"",@"SHT_CUDA_INFO"
	.align	4


	//----- nvinfo : EIATTR_REGCOUNT
	.align		4
        /*0000*/ 	.byte	0x04, 0x2f
        /*0002*/ 	.short	(.L_1 - .L_0)
	.align		4
.L_0:
        /*0004*/ 	.word	index@(_Z14convolution_1DiiPiS_S_)
        /*0008*/ 	.word	0x00000020


	//----- nvinfo : EIATTR_FRAME_SIZE
	.align		4
.L_1:
        /*000c*/ 	.byte	0x04, 0x11
        /*000e*/ 	.short	(.L_3 - .L_2)
	.align		4
.L_2:
        /*0010*/ 	.word	index@(_Z14convolution_1DiiPiS_S_)
        /*0014*/ 	.word	0x00000000


	//----- nvinfo : EIATTR_MIN_STACK_SIZE
	.align		4
.L_3:
        /*0018*/ 	.byte	0x04, 0x12
        /*001a*/ 	.short	(.L_5 - .L_4)
	.align		4
.L_4:
        /*001c*/ 	.word	index@(_Z14convolution_1DiiPiS_S_)
        /*0020*/ 	.word	0x00000000
.L_5:


//--------------------- .nv.compat                --------------------------
	.section	.nv.compat,"",@"SHT_CUDA_COMPAT_INFO"
	.align	4
        /*0000*/ 	.byte	0x02, 0x09, 0x00, 0x00, 0x02, 0x02, 0x01, 0x00, 0x02, 0x05, 0x05, 0x00, 0x03, 0x07, 0x01, 0x01
        /*0010*/ 	.byte	0x02, 0x03, 0x00, 0x00, 0x02, 0x06, 0x01, 0x00, 0x04, 0x0b, 0x08, 0x00, 0x09, 0x00, 0x00, 0x00
        /*0020*/ 	.byte	0x00, 0x00, 0x00, 0x00


//--------------------- .nv.info._Z14convolution_1DiiPiS_S_ --------------------------
	.section	.nv.info._Z14convolution_1DiiPiS_S_,"",@"SHT_CUDA_INFO"
	.sectionflags	@""
	.align	4


	//----- nvinfo : EIATTR_CUDA_API_VERSION
	.align		4
        /*0000*/ 	.byte	0x04, 0x37
        /*0002*/ 	.short	(.L_7 - .L_6)
.L_6:
        /*0004*/ 	.word	0x00000082


	//----- nvinfo : EIATTR_KPARAM_INFO
	.align		4
.L_7:
        /*0008*/ 	.byte	0x04, 0x17
        /*000a*/ 	.short	(.L_9 - .L_8)
.L_8:
        /*000c*/ 	.word	0x00000000
        /*0010*/ 	.short	0x0004
        /*0012*/ 	.short	0x0018
        /*0014*/ 	.byte	0x00, 0xf5, 0x21, 0x00


	//----- nvinfo : EIATTR_KPARAM_INFO
	.align		4
.L_9:
        /*0018*/ 	.byte	0x04, 0x17
        /*001a*/ 	.short	(.L_11 - .L_10)
.L_10:
        /*001c*/ 	.word	0x00000000
        /*0020*/ 	.short	0x0003
        /*0022*/ 	.short	0x0010
        /*0024*/ 	.byte	0x00, 0xf5, 0x21, 0x00


	//----- nvinfo : EIATTR_KPARAM_INFO
	.align		4
.L_11:
        /*0028*/ 	.byte	0x04, 0x17
        /*002a*/ 	.short	(.L_13 - .L_12)
.L_12:
        /*002c*/ 	.word	0x00000000
        /*0030*/ 	.short	0x0002
        /*0032*/ 	.short	0x0008
        /*0034*/ 	.byte	0x00, 0xf5, 0x21, 0x00


	//----- nvinfo : EIATTR_KPARAM_INFO
	.align		4
.L_13:
        /*0038*/ 	.byte	0x04, 0x17
        /*003a*/ 	.short	(.L_15 - .L_14)
.L_14:
        /*003c*/ 	.word	0x00000000
        /*0040*/ 	.short	0x0001
        /*0042*/ 	.short	0x0004
        /*0044*/ 	.byte	0x00, 0xf0, 0x11, 0x00


	//----- nvinfo : EIATTR_KPARAM_INFO
	.align		4
.L_15:
        /*0048*/ 	.byte	0x04, 0x17
        /*004a*/ 	.short	(.L_17 - .L_16)
.L_16:
        /*004c*/ 	.word	0x00000000
        /*0050*/ 	.short	0x0000
        /*0052*/ 	.short	0x0000
        /*0054*/ 	.byte	0x00, 0xf0, 0x11, 0x00


	//----- nvinfo : EIATTR_SPARSE_MMA_MASK
	.align		4
.L_17:
        /*0058*/ 	.byte	0x03, 0x50
        /*005a*/ 	.short	0x0000


	//----- nvinfo : EIATTR_MAXREG_COUNT
	.align		4
        /*005c*/ 	.byte	0x03, 0x1b
        /*005e*/ 	.short	0x00ff


	//----- nvinfo : EIATTR_MERCURY_ISA_VERSION
	.align		4
        /*0060*/ 	.byte	0x03, 0x5f
        /*0062*/ 	.short	0x0101


	//----- nvinfo : EIATTR_VRC_CTA_INIT_COUNT
	.align		4
        /*0064*/ 	.byte	0x02, 0x4a
	.zero		1
	.zero		1


	//----- nvinfo : EIATTR_EXIT_INSTR_OFFSETS
	.align		4
        /*0068*/ 	.byte	0x04, 0x1c
        /*006a*/ 	.short	(.L_19 - .L_18)


	//   ....[0]....
.L_18:
        /*006c*/ 	.word	0x00000070


	//   ....[1]....
        /*0070*/ 	.word	0x00000b20


	//----- nvinfo : EIATTR_CRS_STACK_SIZE
	.align		4
.L_19:
        /*0074*/ 	.byte	0x04, 0x1e
        /*0076*/ 	.short	(.L_21 - .L_20)
.L_20:
        /*0078*/ 	.word	0x00000000


	//----- nvinfo : EIATTR_CBANK_PARAM_SIZE
	.align		4
.L_21:
        /*007c*/ 	.byte	0x03, 0x19
        /*007e*/ 	.short	0x0020


	//----- nvinfo : EIATTR_PARAM_CBANK
	.align		4
        /*0080*/ 	.byte	0x04, 0x0a
        /*0082*/ 	.short	(.L_23 - .L_22)
	.align		4
.L_22:
        /*0084*/ 	.word	index@(.nv.constant0._Z14convolution_1DiiPiS_S_)
        /*0088*/ 	.short	0x0380
        /*008a*/ 	.short	0x0020


	//----- nvinfo : EIATTR_SW_WAR
	.align		4
.L_23:
        /*008c*/ 	.byte	0x04, 0x36
        /*008e*/ 	.short	(.L_25 - .L_24)
.L_24:
        /*0090*/ 	.word	0x00000008
.L_25:


//--------------------- .nv.callgraph             --------------------------
	.section	.nv.callgraph,"",@"SHT_CUDA_CALLGRAPH"
	.align	4
	.sectionentsize	8
	.align		4
        /*0000*/ 	.word	0x00000000
	.align		4
        /*0004*/ 	.word	0xffffffff
	.align		4
        /*0008*/ 	.word	0x00000000
	.align		4
        /*000c*/ 	.word	0xfffffffe
	.align		4
        /*0010*/ 	.word	0x00000000
	.align		4
        /*0014*/ 	.word	0xfffffffd
	.align		4
        /*0018*/ 	.word	0x00000000
	.align		4
        /*001c*/ 	.word	0xfffffffc


//--------------------- .text._Z14convolution_1DiiPiS_S_ --------------------------
	.section	.text._Z14convolution_1DiiPiS_S_,"ax",@progbits
	.align	128
        .global         _Z14convolution_1DiiPiS_S_
        .type           _Z14convolution_1DiiPiS_S_,@function
        .size           _Z14convolution_1DiiPiS_S_,(.L_x_7 - _Z14convolution_1DiiPiS_S_)
        .other          _Z14convolution_1DiiPiS_S_,@"STO_CUDA_ENTRY STV_DEFAULT"
_Z14convolution_1DiiPiS_S_:
.text._Z14convolution_1DiiPiS_S_:
[----:B------:R-:W-:Y:S01]  /*0000*/  LDC R1, c[0x0][0x37c] ;  /* 0x0000df00ff017b82 */ /* 0x000fe20000000800 */
[----:B------:R-:W0:Y:S07]  /*0010*/  S2R R3, SR_TID.X ;  /* 0x0000000000037919 */ /* 0x000e2e0000002100 */
[----:B------:R-:W0:Y:S01]  /*0020*/  S2UR UR4, SR_CTAID.X ;  /* 0x00000000000479c3 */ /* 0x000e220000002500 */
[----:B------:R-:W1:Y:S07]  /*0030*/  LDCU UR5, c[0x0][0x380] ;  /* 0x00007000ff0577ac */ /* 0x000e6e0008000800 */
[----:B------:R-:W0:Y:S02]  /*0040*/  LDC R2, c[0x0][0x360] ;  /* 0x0000d800ff027b82 */ /* 0x000e240000000800 */
[----:B0-----:R-:W-:-:S05]  /*0050*/  IMAD R2, R2, UR4, R3 ;  /* 0x0000000402027c24 */ /* 0x001fca000f8e0203 */
[----:B-1----:R-:W-:-:S13]  /*0060*/  ISETP.GE.AND P0, PT, R2, UR5, PT ;  /* 0x0000000502007c0c */ /* 0x002fda000bf06270 */
[----:B------:R-:W-:Y:S05]  /*0070*/  @P0 EXIT ;  /* 0x000000000000094d */ /* 0x000fea0003800000 */
[----:B------:R-:W0:Y:S01]  /*0080*/  LDCU UR6, c[0x0][0x384] ;  /* 0x00007080ff0677ac */ /* 0x000e220008000800 */
[----:B------:R-:W-:Y:S01]  /*0090*/  HFMA2 R0, -RZ, RZ, 0, 0 ;  /* 0x00000000ff007431 */ /* 0x000fe200000001ff */
[----:B------:R-:W1:Y:S01]  /*00a0*/  LDCU.64 UR8, c[0x0][0x358] ;  /* 0x00006b00ff0877ac */ /* 0x000e620008000a00 */
[----:B0-----:R-:W-:-:S09]  /*00b0*/  UISETP.GE.AND UP0, UPT, UR6, 0x1, UPT ;  /* 0x000000010600788c */ /* 0x001fd2000bf06270 */
[----:B-1----:R-:W-:Y:S05]  /*00c0*/  BRA.U !UP0, `(.L_x_0) ;  /* 0x0000000908887547 */ /* 0x002fea000b800000 */
[----:B------:R-:W-:Y:S01]  /*00d0*/  UISETP.GE.U32.AND UP0, UPT, UR6, 0x8, UPT ;  /* 0x000000080600788c */ /* 0x000fe2000bf06070 */
[----:B------:R-:W-:Y:S01]  /*00e0*/  IMAD.MOV.U32 R3, RZ, RZ, RZ ;  /* 0x000000ffff037224 */ /* 0x000fe200078e00ff */
[----:B------:R-:W-:Y:S01]  /*00f0*/  ULEA.HI UR4, UR6, UR6, URZ, 0x1 ;  /* 0x0000000606047291 */ /* 0x000fe2000f8f08ff */
[----:B------:R-:W-:Y:S01]  /*0100*/  MOV R0, RZ ;  /* 0x000000ff00007202 */ /* 0x000fe20000000f00 */
[----:B------:R-:W-:Y:S02]  /*0110*/  ULOP3.LUT UR7, UR6, 0x7, URZ, 0xc0, !UPT ;  /* 0x0000000706077892 */ /* 0x000fe4000f8ec0ff */
[----:B------:R-:W-:Y:S02]  /*0120*/  USHF.R.S32.HI UR4, URZ, 0x1, UR4 ;  /* 0x00000001ff047899 */ /* 0x000fe40008011404 */
[----:B------:R-:W-:-:S04]  /*0130*/  UISETP.NE.AND UP1, UPT, UR7, URZ, UPT ;  /* 0x000000ff0700728c */ /* 0x000fc8000bf25270 */
[----:B------:R-:W-:Y:S01]  /*0140*/  VIADD R4, R2, -UR4 ;  /* 0x8000000402047c36 */ /* 0x000fe20008000000 */
[----:B------:R-:W-:Y:S06]  /*0150*/  BRA.U !UP0, `(.L_x_1) ;  /* 0x0000000508287547 */ /* 0x000fec000b800000 */
[----:B------:R-:W0:Y:S01]  /*0160*/  LDC.64 R8, c[0x0][0x390] ;  /* 0x0000e400ff087b82 */ /* 0x000e220000000a00 */
[----:B------:R-:W-:Y:S01]  /*0170*/  ULOP3.LUT UR4, UR6, 0x7ffffff8, URZ, 0xc0, !UPT ;  /* 0x7ffffff806047892 */ /* 0x000fe2000f8ec0ff */
[----:B------:R-:W-:Y:S01]  /*0180*/  MOV R5, RZ ;  /* 0x000000ff00057202 */ /* 0x000fe20000000f00 */
[----:B------:R-:W-:Y:S01]  /*0190*/  IMAD.MOV.U32 R0, RZ, RZ, RZ ;  /* 0x000000ffff007224 */ /* 0x000fe200078e00ff */
[----:B------:R-:W1:Y:S03]  /*01a0*/  LDCU UR5, c[0x0][0x380] ;  /* 0x00007000ff0577ac */ /* 0x000e660008000800 */
[----:B------:R-:W-:-:S07]  /*01b0*/  MOV R3, UR4 ;  /* 0x0000000400037c02 */ /* 0x000fce0008000f00 */
.L_x_2:
[----:B------:R-:W-:Y:S02]  /*01c0*/  IMAD.IADD R27, R4, 0x1, R5 ;  /* 0x00000001041b7824 */ /* 0x000fe400078e0205 */
[----:B0-----:R-:W-:-:S03]  /*01d0*/  IMAD.WIDE.U32 R14, R5, 0x4, R8 ;  /* 0x00000004050e7825 */ /* 0x001fc600078e0008 */
[----:B-1----:R-:W-:-:S04]  /*01e0*/  ISETP.GE.AND P6, PT, R27, UR5, PT ;  /* 0x000000051b007c0c */ /* 0x002fc8000bfc6270 */
[----:B------:R-:W-:-:S13]  /*01f0*/  ISETP.LT.OR P6, PT, R27, RZ, P6 ;  /* 0x000000ff1b00720c */ /* 0x000fda00037c1670 */
[----:B------:R-:W0:Y:S01]  /*0200*/  @!P6 LDC.64 R6, c[0x0][0x388] ;  /* 0x0000e200ff06eb82 */ /* 0x000e220000000a00 */
[----:B------:R-:W2:Y:S01]  /*0210*/  @!P6 LDG.E R10, desc[UR8][R14.64] ;  /* 0x000000080e0ae981 */ /* 0x000ea2000c1e1900 */
[----:B0-----:R-:W-:-:S05]  /*0220*/  @!P6 IMAD.WIDE.U32 R6, R27, 0x4, R6 ;  /* 0x000000041b06e825 */ /* 0x001fca00078e0006 */
[----:B------:R0:W2:Y:S01]  /*0230*/  @!P6 LDG.E R11, desc[UR8][R6.64] ;  /* 0x00000008060be981 */ /* 0x0000a2000c1e1900 */
[C---:B------:R-:W-:Y:S01]  /*0240*/  VIADD R17, R27.reuse, 0x2 ;  /* 0x000000021b117836 */ /* 0x040fe20000000000 */
[----:B------:R-:W-:-:S04]  /*0250*/  IADD3 R16, PT, PT, R27, 0x1, RZ ;  /* 0x000000011b107810 */ /* 0x000fc80007ffe0ff */
[C---:B------:R-:W-:Y:S02]  /*0260*/  ISETP.GE.AND P5, PT, R16.reuse, UR5, PT ;  /* 0x0000000510007c0c */ /* 0x040fe4000bfa6270 */
[C---:B------:R-:W-:Y:S02]  /*0270*/  ISETP.GE.AND P4, PT, R17.reuse, UR5, PT ;  /* 0x0000000511007c0c */ /* 0x040fe4000bf86270 */
[----:B------:R-:W-:Y:S02]  /*0280*/  ISETP.LT.OR P5, PT, R16, RZ, P5 ;  /* 0x000000ff1000720c */ /* 0x000fe40002fa1670 */
[----:B------:R-:W-:Y:S01]  /*0290*/  ISETP.LT.OR P4, PT, R17, RZ, P4 ;  /* 0x000000ff1100720c */ /* 0x000fe20002781670 */
[C---:B0-----:R-:W-:Y:S01]  /*02a0*/  VIADD R6, R27.reuse, 0x4 ;  /* 0x000000041b067836 */ /* 0x041fe20000000000 */
[C---:B------:R-:W-:Y:S02]  /*02b0*/  IADD3 R23, PT, PT, R27.reuse, 0x3, RZ ;  /* 0x000000031b177810 */ /* 0x040fe40007ffe0ff */
[----:B------:R-:W-:-:S02]  /*02c0*/  IADD3 R7, PT, PT, R27, 0x5, RZ ;  /* 0x000000051b077810 */ /* 0x000fc40007ffe0ff */
[C---:B------:R-:W-:Y:S02]  /*02d0*/  ISETP.GE.AND P3, PT, R23.reuse, UR5, PT ;  /* 0x0000000517007c0c */ /* 0x040fe4000bf66270 */
[C---:B------:R-:W-:Y:S02]  /*02e0*/  ISETP.GE.AND P2, PT, R6.reuse, UR5, PT ;  /* 0x0000000506007c0c */ /* 0x040fe4000bf46270 */
[----:B------:R-:W-:Y:S01]  /*02f0*/  ISETP.LT.OR P3, PT, R23, RZ, P3 ;  /* 0x000000ff1700720c */ /* 0x000fe20001f61670 */
[----:B------:R-:W0:Y:S01]  /*0300*/  @!P5 LDC.64 R28, c[0x0][0x388] ;  /* 0x0000e200ff1cdb82 */ /* 0x000e220000000a00 */
[----:B------:R-:W-:Y:S01]  /*0310*/  ISETP.GE.AND P1, PT, R7, UR5, PT ;  /* 0x0000000507007c0c */ /* 0x000fe2000bf26270 */
[----:B------:R-:W-:Y:S01]  /*0320*/  VIADD R25, R27, 0x6 ;  /* 0x000000061b197836 */ /* 0x000fe20000000000 */
[----:B------:R-:W-:Y:S01]  /*0330*/  ISETP.LT.OR P2, PT, R6, RZ, P2 ;  /* 0x000000ff0600720c */ /* 0x000fe20001741670 */
[----:B------:R-:W3:Y:S04]  /*0340*/  @!P5 LDG.E R24, desc[UR8][R14.64+0x4] ;  /* 0x000004080e18d981 */ /* 0x000ee8000c1e1900 */
[----:B------:R-:W1:Y:S01]  /*0350*/  @!P4 LDC.64 R20, c[0x0][0x388] ;  /* 0x0000e200ff14cb82 */ /* 0x000e620000000a00 */
[----:B------:R-:W-:-:S02]  /*0360*/  ISETP.LT.OR P1, PT, R7, RZ, P1 ;  /* 0x000000ff0700720c */ /* 0x000fc40000f21670 */
[----:B------:R-:W-:-:S04]  /*0370*/  ISETP.GE.AND P0, PT, R25, UR5, PT ;  /* 0x0000000519007c0c */ /* 0x000fc8000bf06270 */
[----:B------:R-:W-:Y:S01]  /*0380*/  ISETP.LT.OR P0, PT, R25, RZ, P0 ;  /* 0x000000ff1900720c */ /* 0x000fe20000701670 */
[----:B------:R-:W4:Y:S01]  /*0390*/  @!P3 LDC.64 R18, c[0x0][0x388] ;  /* 0x0000e200ff12bb82 */ /* 0x000f220000000a00 */
[----:B------:R-:W-:Y:S01]  /*03a0*/  IADD3 R27, PT, PT, R27, 0x7, RZ ;  /* 0x000000071b1b7810 */ /* 0x000fe20007ffe0ff */
[----:B------:R-:W5:Y:S06]  /*03b0*/  @!P2 LDG.E R26, desc[UR8][R14.64+0x10] ;  /* 0x000010080e1aa981 */ /* 0x000f6c000c1e1900 */
[----:B------:R-:W4:Y:S01]  /*03c0*/  @!P2 LDC.64 R12, c[0x0][0x388] ;  /* 0x0000e200ff0cab82 */ /* 0x000f220000000a00 */
[----:B0-----:R-:W-:-:S06]  /*03d0*/  @!P5 IMAD.WIDE.U32 R28, R16, 0x4, R28 ;  /* 0x00000004101cd825 */ /* 0x001fcc00078e001c */
[----:B------:R-:W3:Y:S01]  /*03e0*/  @!P5 LDG.E R29, desc[UR8][R28.64] ;  /* 0x000000081c1dd981 */ /* 0x000ee2000c1e1900 */
[----:B-1----:R-:W-:Y:S02]  /*03f0*/  @!P4 IMAD.WIDE.U32 R20, R17, 0x4, R20 ;  /* 0x000000041114c825 */ /* 0x002fe400078e0014 */
[----:B------:R-:W0:Y:S04]  /*0400*/  @!P0 LDC.64 R16, c[0x0][0x388] ;  /* 0x0000e200ff108b82 */ /* 0x000e280000000a00 */
[----:B------:R-:W5:Y:S01]  /*0410*/  @!P4 LDG.E R21, desc[UR8][R20.64] ;  /* 0x000000081415c981 */ /* 0x000f62000c1e1900 */
[----:B----4-:R-:W-:-:S06]  /*0420*/  @!P3 IMAD.WIDE.U32 R18, R23, 0x4, R18 ;  /* 0x000000041712b825 */ /* 0x010fcc00078e0012 */
[----:B------:R-:W4:Y:S01]  /*0430*/  @!P3 LDG.E R19, desc[UR8][R18.64] ;  /* 0x000000081213b981 */ /* 0x000f22000c1e1900 */
[----:B------:R-:W-:-:S03]  /*0440*/  @!P2 IMAD.WIDE.U32 R12, R6, 0x4, R12 ;  /* 0x00000004060ca825 */ /* 0x000fc600078e000c */
[----:B------:R-:W5:Y:S04]  /*0450*/  @!P4 LDG.E R6, desc[UR8][R14.64+0x8] ;  /* 0x000008080e06c981 */ /* 0x000f68000c1e1900 */
[----:B------:R-:W4:Y:S01]  /*0460*/  @!P2 LDG.E R13, desc[UR8][R12.64] ;  /* 0x000000080c0da981 */ /* 0x000f22000c1e1900 */
[----:B0-----:R-:W-:-:S03]  /*0470*/  @!P0 IMAD.WIDE.U32 R16, R25, 0x4, R16 ;  /* 0x0000000419108825 */ /* 0x001fc600078e0010 */
[----:B------:R-:W4:Y:S04]  /*0480*/  @!P0 LDG.E R18, desc[UR8][R14.64+0x18] ;  /* 0x000018080e128981 */ /* 0x000f28000c1e1900 */
[----:B------:R-:W4:Y:S04]  /*0490*/  @!P1 LDG.E R25, desc[UR8][R14.64+0x14] ;  /* 0x000014080e199981 */ /* 0x000f28000c1e1900 */
[----:B------:R-:W4:Y:S01]  /*04a0*/  @!P0 LDG.E R17, desc[UR8][R16.64] ;  /* 0x0000000810118981 */ /* 0x000f22000c1e1900 */
[----:B--2---:R-:W-:Y:S02]  /*04b0*/  @!P6 IMAD R0, R11, R10, R0 ;  /* 0x0000000a0b00e224 */ /* 0x004fe400078e0200 */
[----:B------:R-:W0:Y:S01]  /*04c0*/  @!P1 LDC.64 R10, c[0x0][0x388] ;  /* 0x0000e200ff0a9b82 */ /* 0x000e220000000a00 */
[----:B------:R-:W-:-:S04]  /*04d0*/  ISETP.GE.AND P6, PT, R27, UR5, PT ;  /* 0x000000051b007c0c */ /* 0x000fc8000bfc6270 */
[----:B------:R-:W-:-:S13]  /*04e0*/  ISETP.LT.OR P6, PT, R27, RZ, P6 ;  /* 0x000000ff1b00720c */ /* 0x000fda00037c1670 */
[----:B------:R-:W1:Y:S01]  /*04f0*/  @!P6 LDC.64 R22, c[0x0][0x388] ;  /* 0x0000e200ff16eb82 */ /* 0x000e620000000a00 */
[----:B------:R-:W2:Y:S01]  /*0500*/  @!P6 LDG.E R20, desc[UR8][R14.64+0x1c] ;  /* 0x00001c080e14e981 */ /* 0x000ea2000c1e1900 */
[----:B0-----:R-:W-:-:S03]  /*0510*/  @!P1 IMAD.WIDE.U32 R10, R7, 0x4, R10 ;  /* 0x00000004070a9825 */ /* 0x001fc600078e000a */
[----:B------:R-:W4:Y:S04]  /*0520*/  @!P3 LDG.E R7, desc[UR8][R14.64+0xc] ;  /* 0x00000c080e07b981 */ /* 0x000f28000c1e1900 */
[----:B------:R-:W2:Y:S01]  /*0530*/  @!P1 LDG.E R10, desc[UR8][R10.64] ;  /* 0x000000080a0a9981 */ /* 0x000ea2000c1e1900 */
[----:B-1----:R-:W-:-:S06]  /*0540*/  @!P6 IMAD.WIDE.U32 R22, R27, 0x4, R22 ;  /* 0x000000041b16e825 */ /* 0x002fcc00078e0016 */
[----:B------:R-:W2:Y:S01]  /*0550*/  @!P6 LDG.E R23, desc[UR8][R22.64] ;  /* 0x000000081617e981 */ /* 0x000ea2000c1e1900 */
[----:B---3--:R-:W-:Y:S01]  /*0560*/  @!P5 IMAD R0, R29, R24, R0 ;  /* 0x000000181d00d224 */ /* 0x008fe200078e0200 */
[----:B------:R-:W-:-:S03]  /*0570*/  IADD3 R5, PT, PT, R5, 0x8, RZ ;  /* 0x0000000805057810 */ /* 0x000fc60007ffe0ff */
[----:B-----5:R-:W-:-:S04]  /*0580*/  @!P4 IMAD R0, R21, R6, R0 ;  /* 0x000000061500c224 */ /* 0x020fc800078e0200 */
[----:B----4-:R-:W-:-:S04]  /*0590*/  @!P3 IMAD R0, R19, R7, R0 ;  /* 0x000000071300b224 */ /* 0x010fc800078e0200 */
[----:B------:R-:W-:-:S04]  /*05a0*/  @!P2 IMAD R0, R13, R26, R0 ;  /* 0x0000001a0d00a224 */ /* 0x000fc800078e0200 */
[----:B--2---:R-:W-:Y:S01]  /*05b0*/  @!P1 IMAD R0, R10, R25, R0 ;  /* 0x000000190a009224 */ /* 0x004fe200078e0200 */
[----:B------:R-:W-:-:S03]  /*05c0*/  ISETP.NE.AND P1, PT, R5, R3, PT ;  /* 0x000000030500720c */ /* 0x000fc60003f25270 */
[----:B------:R-:W-:-:S04]  /*05d0*/  @!P0 IMAD R0, R17, R18, R0 ;  /* 0x0000001211008224 */ /* 0x000fc800078e0200 */
[----:B------:R-:W-:-:S06]  /*05e0*/  @!P6 IMAD R0, R23, R20, R0 ;  /* 0x000000141700e224 */ /* 0x000fcc00078e0200 */
[----:B------:R-:W-:Y:S05]  /*05f0*/  @P1 BRA `(.L_x_2) ;  /* 0xfffffff800f01947 */ /* 0x000fea000383ffff */
.L_x_1:
[----:B------:R-:W-:Y:S05]  /*0600*/  BRA.U !UP1, `(.L_x_0) ;  /* 0x0000000509387547 */ /* 0x000fea000b800000 */
[----:B------:R-:W0:Y:S01]  /*0610*/  LDCU UR4, c[0x0][0x384] ;  /* 0x00007080ff0477ac */ /* 0x000e220008000800 */
[----:B------:R-:W-:Y:S02]  /*0620*/  UISETP.GE.U32.AND UP0, UPT, UR7, 0x4, UPT ;  /* 0x000000040700788c */ /* 0x000fe4000bf06070 */
[----:B0-----:R-:W-:-:S04]  /*0630*/  ULOP3.LUT UR6, UR4, 0x3, URZ, 0xc0, !UPT ;  /* 0x0000000304067892 */ /* 0x001fc8000f8ec0ff */
[----:B------:R-:W-:-:S03]  /*0640*/  UISETP.NE.AND UP1, UPT, UR6, URZ, UPT ;  /* 0x000000ff0600728c */ /* 0x000fc6000bf25270 */
[----:B------:R-:W-:Y:S08]  /*0650*/  BRA.U !UP0, `(.L_x_3) ;  /* 0x00000001088c7547 */ /* 0x000ff0000b800000 */
[----:B------:R-:W-:Y:S01]  /*0660*/  IMAD.IADD R17, R4, 0x1, R3 ;  /* 0x0000000104117824 */ /* 0x000fe200078e0203 */
[----:B------:R-:W0:Y:S03]  /*0670*/  LDC.64 R8, c[0x0][0x390] ;  /* 0x0000e400ff087b82 */ /* 0x000e260000000a00 */
[C---:B------:R-:W-:Y:S01]  /*0680*/  VIADD R5, R17.reuse, 0x3 ;  /* 0x0000000311057836 */ /* 0x040fe20000000000 */
[C---:B------:R-:W-:Y:S02]  /*0690*/  ISETP.GE.AND P0, PT, R17.reuse, UR5, PT ;  /* 0x0000000511007c0c */ /* 0x040fe4000bf06270 */
[C---:B------:R-:W-:Y:S02]  /*06a0*/  IADD3 R19, PT, PT, R17.reuse, 0x1, RZ ;  /* 0x0000000111137810 */ /* 0x040fe40007ffe0ff */
[C---:B------:R-:W-:Y:S02]  /*06b0*/  IADD3 R21, PT, PT, R17.reuse, 0x2, RZ ;  /* 0x0000000211157810 */ /* 0x040fe40007ffe0ff */
[----:B------:R-:W-:-:S02]  /*06c0*/  ISETP.LT.OR P0, PT, R17, RZ, P0 ;  /* 0x000000ff1100720c */ /* 0x000fc40000701670 */
[----:B------:R-:W-:Y:S02]  /*06d0*/  ISETP.GE.AND P1, PT, R19, UR5, PT ;  /* 0x0000000513007c0c */ /* 0x000fe4000bf26270 */
[----:B------:R-:W-:Y:S02]  /*06e0*/  ISETP.GE.AND P2, PT, R21, UR5, PT ;  /* 0x0000000515007c0c */ /* 0x000fe4000bf46270 */
[----:B------:R-:W-:Y:S02]  /*06f0*/  ISETP.LT.OR P1, PT, R19, RZ, P1 ;  /* 0x000000ff1300720c */ /* 0x000fe40000f21670 */
[----:B------:R-:W-:Y:S02]  /*0700*/  ISETP.LT.OR P2, PT, R21, RZ, P2 ;  /* 0x000000ff1500720c */ /* 0x000fe40001741670 */
[----:B------:R-:W-:-:S03]  /*0710*/  ISETP.GE.AND P3, PT, R5, UR5, PT ;  /* 0x0000000505007c0c */ /* 0x000fc6000bf66270 */
[----:B------:R-:W1:Y:S01]  /*0720*/  @!P0 LDC.64 R14, c[0x0][0x388] ;  /* 0x0000e200ff0e8b82 */ /* 0x000e620000000a00 */
[----:B------:R-:W-:Y:S01]  /*0730*/  ISETP.LT.OR P3, PT, R5, RZ, P3 ;  /* 0x000000ff0500720c */ /* 0x000fe20001f61670 */
[----:B0-----:R-:W-:-:S05]  /*0740*/  IMAD.WIDE.U32 R8, R3, 0x4, R8 ;  /* 0x0000000403087825 */ /* 0x001fca00078e0008 */
[----:B------:R-:W2:Y:S01]  /*0750*/  @!P0 LDG.E R16, desc[UR8][R8.64] ;  /* 0x0000000808108981 */ /* 0x000ea2000c1e1900 */
[----:B------:R-:W0:Y:S06]  /*0760*/  @!P1 LDC.64 R12, c[0x0][0x388] ;  /* 0x0000e200ff0c9b82 */ /* 0x000e2c0000000a00 */
[----:B------:R-:W3:Y:S02]  /*0770*/  @!P3 LDG.E R18, desc[UR8][R8.64+0xc] ;  /* 0x00000c080812b981 */ /* 0x000ee4000c1e1900 */
[----:B------:R-:W4:Y:S08]  /*0780*/  @!P2 LDC.64 R10, c[0x0][0x388] ;  /* 0x0000e200ff0aab82 */ /* 0x000f300000000a00 */
[----:B------:R-:W5:Y:S01]  /*0790*/  @!P3 LDC.64 R6, c[0x0][0x388] ;  /* 0x0000e200ff06bb82 */ /* 0x000f620000000a00 */
[----:B-1----:R-:W-:-:S02]  /*07a0*/  @!P0 IMAD.WIDE.U32 R14, R17, 0x4, R14 ;  /* 0x00000004110e8825 */ /* 0x002fc400078e000e */
[----:B------:R-:W3:Y:S04]  /*07b0*/  @!P1 LDG.E R17, desc[UR8][R8.64+0x4] ;  /* 0x0000040808119981 */ /* 0x000ee8000c1e1900 */
[----:B------:R-:W2:Y:S01]  /*07c0*/  @!P0 LDG.E R15, desc[UR8][R14.64] ;  /* 0x000000080e0f8981 */ /* 0x000ea2000c1e1900 */
[----:B0-----:R-:W-:-:S06]  /*07d0*/  @!P1 IMAD.WIDE.U32 R12, R19, 0x4, R12 ;  /* 0x00000004130c9825 */ /* 0x001fcc00078e000c */
[----:B------:R-:W3:Y:S01]  /*07e0*/  @!P1 LDG.E R13, desc[UR8][R12.64] ;  /* 0x000000080c0d9981 */ /* 0x000ee2000c1e1900 */
[----:B----4-:R-:W-:-:S06]  /*07f0*/  @!P2 IMAD.WIDE.U32 R10, R21, 0x4, R10 ;  /* 0x00000004150aa825 */ /* 0x010fcc00078e000a */
[----:B------:R-:W4:Y:S01]  /*0800*/  @!P2 LDG.E R11, desc[UR8][R10.64] ;  /* 0x000000080a0ba981 */ /* 0x000f22000c1e1900 */
[----:B-----5:R-:W-:-:S03]  /*0810*/  @!P3 IMAD.WIDE.U32 R6, R5, 0x4, R6 ;  /* 0x000000040506b825 */ /* 0x020fc600078e0006 */
[----:B------:R-:W4:Y:S04]  /*0820*/  @!P2 LDG.E R5, desc[UR8][R8.64+0x8] ;  /* 0x000008080805a981 */ /* 0x000f28000c1e1900 */
[----:B------:R-:W5:Y:S01]  /*0830*/  @!P3 LDG.E R7, desc[UR8][R6.64] ;  /* 0x000000080607b981 */ /* 0x000f62000c1e1900 */
[----:B------:R-:W-:Y:S01]  /*0840*/  IADD3 R3, PT, PT, R3, 0x4, RZ ;  /* 0x0000000403037810 */ /* 0x000fe20007ffe0ff */
[----:B--2---:R-:W-:-:S04]  /*0850*/  @!P0 IMAD R0, R15, R16, R0 ;  /* 0x000000100f008224 */ /* 0x004fc800078e0200 */
[----:B---3--:R-:W-:-:S04]  /*0860*/  @!P1 IMAD R0, R13, R17, R0 ;  /* 0x000000110d009224 */ /* 0x008fc800078e0200 */
[----:B----4-:R-:W-:-:S04]  /*0870*/  @!P2 IMAD R0, R11, R5, R0 ;  /* 0x000000050b00a224 */ /* 0x010fc800078e0200 */
[----:B-----5:R-:W-:-:S07]  /*0880*/  @!P3 IMAD R0, R7, R18, R0 ;  /* 0x000000120700b224 */ /* 0x020fce00078e0200 */
.L_x_3:
[----:B------:R-:W-:Y:S05]  /*0890*/  BRA.U !UP1, `(.L_x_0) ;  /* 0x0000000109947547 */ /* 0x000fea000b800000 */
[----:B------:R-:W-:Y:S02]  /*08a0*/  UISETP.NE.AND UP0, UPT, UR6, 0x1, UPT ;  /* 0x000000010600788c */ /* 0x000fe4000bf05270 */
[----:B------:R-:W-:-:S04]  /*08b0*/  ULOP3.LUT UR4, UR4, 0x1, URZ, 0xc0, !UPT ;  /* 0x0000000104047892 */ /* 0x000fc8000f8ec0ff */
[----:B------:R-:W-:-:S03]  /*08c0*/  UISETP.NE.U32.AND UP1, UPT, UR4, 0x1, UPT ;  /* 0x000000010400788c */ /* 0x000fc6000bf25070 */
[----:B------:R-:W-:Y:S08]  /*08d0*/  BRA.U !UP0, `(.L_x_4) ;  /* 0x00000001084c7547 */ /* 0x000ff0000b800000 */
[----:B------:R-:W-:Y:S01]  /*08e0*/  IADD3 R5, PT, PT, R4, R3, RZ ;  /* 0x0000000304057210 */ /* 0x000fe20007ffe0ff */
[----:B------:R-:W0:Y:S03]  /*08f0*/  LDC.64 R6, c[0x0][0x390] ;  /* 0x0000e400ff067b82 */ /* 0x000e260000000a00 */
[C---:B------:R-:W-:Y:S01]  /*0900*/  ISETP.GE.AND P0, PT, R5.reuse, UR5, PT ;  /* 0x0000000505007c0c */ /* 0x040fe2000bf06270 */
[----:B------:R-:W-:-:S03]  /*0910*/  VIADD R15, R5, 0x1 ;  /* 0x00000001050f7836 */ /* 0x000fc60000000000 */
[----:B------:R-:W-:Y:S02]  /*0920*/  ISETP.LT.OR P0, PT, R5, RZ, P0 ;  /* 0x000000ff0500720c */ /* 0x000fe40000701670 */
[----:B------:R-:W-:-:S04]  /*0930*/  ISETP.GE.AND P1, PT, R15, UR5, PT ;  /* 0x000000050f007c0c */ /* 0x000fc8000bf26270 */
[----:B------:R-:W-:-:S07]  /*0940*/  ISETP.LT.OR P1, PT, R15, RZ, P1 ;  /* 0x000000ff0f00720c */ /* 0x000fce0000f21670 */
[----:B------:R-:W1:Y:S01]  /*0950*/  @!P0 LDC.64 R8, c[0x0][0x388] ;  /* 0x0000e200ff088b82 */ /* 0x000e620000000a00 */
[----:B0-----:R-:W-:-:S07]  /*0960*/  IMAD.WIDE.U32 R10, R3, 0x4, R6 ;  /* 0x00000004030a7825 */ /* 0x001fce00078e0006 */
[----:B------:R-:W0:Y:S01]  /*0970*/  @!P1 LDC.64 R12, c[0x0][0x388] ;  /* 0x0000e200ff0c9b82 */ /* 0x000e220000000a00 */
[----:B-1----:R-:W-:Y:S02]  /*0980*/  @!P0 IMAD.WIDE.U32 R6, R5, 0x4, R8 ;  /* 0x0000000405068825 */ /* 0x002fe400078e0008 */
[----:B------:R-:W2:Y:S04]  /*0990*/  @!P0 LDG.E R5, desc[UR8][R10.64] ;  /* 0x000000080a058981 */ /* 0x000ea8000c1e1900 */
[----:B------:R-:W2:Y:S01]  /*09a0*/  @!P0 LDG.E R7, desc[UR8][R6.64] ;  /* 0x0000000806078981 */ /* 0x000ea2000c1e1900 */
[----:B0-----:R-:W-:-:S03]  /*09b0*/  @!P1 IMAD.WIDE.U32 R8, R15, 0x4, R12 ;  /* 0x000000040f089825 */ /* 0x001fc600078e000c */
[----:B------:R-:W3:Y:S04]  /*09c0*/  @!P1 LDG.E R12, desc[UR8][R10.64+0x4] ;  /* 0x000004080a0c9981 */ /* 0x000ee8000c1e1900 */
[----:B------:R-:W3:Y:S01]  /*09d0*/  @!P1 LDG.E R9, desc[UR8][R8.64] ;  /* 0x0000000808099981 */ /* 0x000ee2000c1e1900 */
[----:B------:R-:W-:Y:S01]  /*09e0*/  IADD3 R3, PT, PT, R3, 0x2, RZ ;  /* 0x0000000203037810 */ /* 0x000fe20007ffe0ff */
[----:B--2---:R-:W-:-:S04]  /*09f0*/  @!P0 IMAD R0, R7, R5, R0 ;  /* 0x0000000507008224 */ /* 0x004fc800078e0200 */
[----:B---3--:R-:W-:-:S07]  /*0a00*/  @!P1 IMAD R0, R9, R12, R0 ;  /* 0x0000000c09009224 */ /* 0x008fce00078e0200 */
.L_x_4:
[----:B------:R-:W-:Y:S05]  /*0a10*/  BRA.U UP1, `(.L_x_0) ;  /* 0x0000000101347547 */ /* 0x000fea000b800000 */
[----:B------:R-:W-:Y:S01]  /*0a20*/  IADD3 R9, PT, PT, R4, R3, RZ ;  /* 0x0000000304097210 */ /* 0x000fe20007ffe0ff */
[----:B------:R-:W-:Y:S03]  /*0a30*/  BSSY.RECONVERGENT B0, `(.L_x_0) ;  /* 0x000000b000007945 */ /* 0x000fe60003800200 */
[----:B------:R-:W-:-:S04]  /*0a40*/  ISETP.GE.AND P0, PT, R9, UR5, PT ;  /* 0x0000000509007c0c */ /* 0x000fc8000bf06270 */
[----:B------:R-:W-:-:S13]  /*0a50*/  ISETP.LT.OR P0, PT, R9, RZ, P0 ;  /* 0x000000ff0900720c */ /* 0x000fda0000701670 */
[----:B------:R-:W-:Y:S05]  /*0a60*/  @P0 BRA `(.L_x_5) ;  /* 0x00000000001c0947 */ /* 0x000fea0003800000 */
[----:B------:R-:W0:Y:S08]  /*0a70*/  LDC.64 R4, c[0x0][0x388] ;  /* 0x0000e200ff047b82 */ /* 0x000e300000000a00 */
[----:B------:R-:W1:Y:S01]  /*0a80*/  LDC.64 R6, c[0x0][0x390] ;  /* 0x0000e400ff067b82 */ /* 0x000e620000000a00 */
[----:B0-----:R-:W-:-:S06]  /*0a90*/  IMAD.WIDE.U32 R4, R9, 0x4, R4 ;  /* 0x0000000409047825 */ /* 0x001fcc00078e0004 */
[----:B------:R-:W2:Y:S01]  /*0aa0*/  LDG.E R5, desc[UR8][R4.64] ;  /* 0x0000000804057981 */ /* 0x000ea2000c1e1900 */
[----:B-1----:R-:W-:-:S06]  /*0ab0*/  IMAD.WIDE.U32 R6, R3, 0x4, R6 ;  /* 0x0000000403067825 */ /* 0x002fcc00078e0006 */
[----:B------:R-:W2:Y:S02]  /*0ac0*/  LDG.E R6, desc[UR8][R6.64] ;  /* 0x0000000806067981 */ /* 0x000ea4000c1e1900 */
[----:B--2---:R-:W-:-:S07]  /*0ad0*/  IMAD R0, R5, R6, R0 ;  /* 0x0000000605007224 */ /* 0x004fce00078e0200 */
.L_x_5:
[----:B------:R-:W-:Y:S05]  /*0ae0*/  BSYNC.RECONVERGENT B0 ;  /* 0x0000000000007941 */ /* 0x000fea0003800200 */
.L_x_0:
[----:B------:R-:W0:Y:S02]  /*0af0*/  LDC.64 R4, c[0x0][0x398] ;  /* 0x0000e600ff047b82 */ /* 0x000e240000000a00 */
[----:B0-----:R-:W-:-:S05]  /*0b00*/  IMAD.WIDE R2, R2, 0x4, R4 ;  /* 0x0000000402027825 */ /* 0x001fca00078e0204 */
[----:B------:R-:W-:Y:S01]  /*0b10*/  STG.E desc[UR8][R2.64], R0 ;  /* 0x0000000002007986 */ /* 0x000fe2000c101908 */
[----:B------:R-:W-:Y:S05]  /*0b20*/  EXIT ;  /* 0x000000000000794d */ /* 0x000fea0003800000 */
.L_x_6:
[----:B------:R-:W-:-:S00]  /*0b30*/  BRA `(.L_x_6) ;  /* 0xfffffffc00fc7947 */ /* 0x000fc0000383ffff */
[----:B------:R-:W-:-:S00]  /*0b40*/  NOP ;  /* 0x0000000000007918 */ /* 0x000fc00000000000 */
        /* <DEDUP_REMOVED lines=11> */
.L_x_7:


//--------------------- .nv.shared.reserved.0     --------------------------
	.section	.nv.shared.reserved.0,"aw",@nobits
	.weak		__nv_reservedSMEM_offset_0_alias
	.size		__nv_reservedSMEM_offset_0_alias, 0, 64
	.other		__nv_reservedSMEM_offset_0_alias,@"STO_CUDA_RESERVED_SHARED STV_DEFAULT"
__nv_reservedSMEM_offset_0_alias:
	.zero		0
	.zero		64


//--------------------- .nv.constant0._Z14convolution_1DiiPiS_S_ --------------------------
	.section	.nv.constant0._Z14convolution_1DiiPiS_S_,"a",@progbits
	.sectionflags	@""
	.align	4
.nv.constant0._Z14convolution_1DiiPiS_S_:
	.zero		928


//--------------------- SYMBOLS --------------------------

	.type		.nv.reservedSmem.offset0,@object
	.size		.nv.reservedSmem.offset0,0x4
